//
// Generated by NVIDIA NVVM Compiler
//
// Compiler Build ID: CL-36424714
// Cuda compilation tools, release 13.0, V13.0.88
// Based on NVVM 20.0.0
//

.version 9.0
.target sm_100
.address_size 64

	// .globl	_Z14sigmoid_kernelPfi

.visible .entry _Z14sigmoid_kernelPfi(
	.param .u64 .ptr .align 1 _Z14sigmoid_kernelPfi_param_0,
	.param .u32 _Z14sigmoid_kernelPfi_param_1
)
{
	.reg .pred 	%p<7>;
	.reg .b32 	%r<41>;
	.reg .b32 	%f<65>;
	.reg .b64 	%rd<11>;

	ld.param.u64 	%rd2, [_Z14sigmoid_kernelPfi_param_0];
	ld.param.u32 	%r12, [_Z14sigmoid_kernelPfi_param_1];
	cvta.to.global.u64 	%rd1, %rd2;
	mov.u32 	%r13, %nctaid.x;
	mov.u32 	%r14, %ntid.x;
	mul.lo.s32 	%r1, %r13, %r14;
	mov.u32 	%r15, %ctaid.x;
	mov.u32 	%r16, %tid.x;
	mad.lo.s32 	%r39, %r14, %r15, %r16;
	setp.ge.s32 	%p1, %r39, %r12;
	@%p1 bra 	$L__BB0_7;
	add.s32 	%r17, %r39, %r1;
	max.s32 	%r18, %r12, %r17;
	setp.lt.s32 	%p2, %r17, %r12;
	selp.u32 	%r19, 1, 0, %p2;
	add.s32 	%r20, %r17, %r19;
	sub.s32 	%r21, %r18, %r20;
	div.u32 	%r22, %r21, %r1;
	add.s32 	%r3, %r22, %r19;
	and.b32  	%r23, %r3, 3;
	setp.eq.s32 	%p3, %r23, 3;
	@%p3 bra 	$L__BB0_4;
	add.s32 	%r24, %r3, 1;
	and.b32  	%r25, %r24, 3;
	neg.s32 	%r37, %r25;
$L__BB0_3:
	.pragma "nounroll";
	mul.wide.s32 	%rd3, %r39, 4;
	add.s64 	%rd4, %rd1, %rd3;
	ld.global.f32 	%f1, [%rd4];
	fma.rn.f32 	%f2, %f1, 0fBBBB989D, 0f3F000000;
	cvt.sat.f32.f32 	%f3, %f2;
	mov.f32 	%f4, 0f4B400001;
	mov.f32 	%f5, 0f437C0000;
	fma.rm.f32 	%f6, %f3, %f5, %f4;
	add.f32 	%f7, %f6, 0fCB40007F;
	neg.f32 	%f8, %f7;
	fma.rn.f32 	%f9, %f1, 0fBFB8AA3B, %f8;
	fma.rn.f32 	%f10, %f1, 0fB2A57060, %f9;
	mov.b32 	%r26, %f6;
	shl.b32 	%r27, %r26, 23;
	mov.b32 	%f11, %r27;
	ex2.approx.ftz.f32 	%f12, %f10;
	fma.rn.f32 	%f13, %f12, %f11, 0f3F800000;
	rcp.rn.f32 	%f14, %f13;
	st.global.f32 	[%rd4], %f14;
	add.s32 	%r39, %r39, %r1;
	add.s32 	%r37, %r37, 1;
	setp.ne.s32 	%p4, %r37, 0;
	@%p4 bra 	$L__BB0_3;
$L__BB0_4:
	setp.lt.u32 	%p5, %r3, 3;
	@%p5 bra 	$L__BB0_7;
	mul.wide.s32 	%rd7, %r1, 4;
	shl.b32 	%r36, %r1, 2;
$L__BB0_6:
	mul.wide.s32 	%rd5, %r39, 4;
	add.s64 	%rd6, %rd1, %rd5;
	ld.global.f32 	%f15, [%rd6];
	fma.rn.f32 	%f16, %f15, 0fBBBB989D, 0f3F000000;
	cvt.sat.f32.f32 	%f17, %f16;
	mov.f32 	%f18, 0f4B400001;
	mov.f32 	%f19, 0f437C0000;
	fma.rm.f32 	%f20, %f17, %f19, %f18;
	add.f32 	%f21, %f20, 0fCB40007F;
	neg.f32 	%f22, %f21;
	fma.rn.f32 	%f23, %f15, 0fBFB8AA3B, %f22;
	fma.rn.f32 	%f24, %f15, 0fB2A57060, %f23;
	mov.b32 	%r28, %f20;
	shl.b32 	%r29, %r28, 23;
	mov.b32 	%f25, %r29;
	ex2.approx.ftz.f32 	%f26, %f24;
	fma.rn.f32 	%f27, %f26, %f25, 0f3F800000;
	rcp.rn.f32 	%f28, %f27;
	st.global.f32 	[%rd6], %f28;
	add.s64 	%rd8, %rd6, %rd7;
	ld.global.f32 	%f29, [%rd8];
	fma.rn.f32 	%f30, %f29, 0fBBBB989D, 0f3F000000;
	cvt.sat.f32.f32 	%f31, %f30;
	fma.rm.f32 	%f32, %f31, %f19, %f18;
	add.f32 	%f33, %f32, 0fCB40007F;
	neg.f32 	%f34, %f33;
	fma.rn.f32 	%f35, %f29, 0fBFB8AA3B, %f34;
	fma.rn.f32 	%f36, %f29, 0fB2A57060, %f35;
	mov.b32 	%r30, %f32;
	shl.b32 	%r31, %r30, 23;
	mov.b32 	%f37, %r31;
	ex2.approx.ftz.f32 	%f38, %f36;
	fma.rn.f32 	%f39, %f38, %f37, 0f3F800000;
	rcp.rn.f32 	%f40, %f39;
	st.global.f32 	[%rd8], %f40;
	add.s64 	%rd9, %rd8, %rd7;
	ld.global.f32 	%f41, [%rd9];
	fma.rn.f32 	%f42, %f41, 0fBBBB989D, 0f3F000000;
	cvt.sat.f32.f32 	%f43, %f42;
	fma.rm.f32 	%f44, %f43, %f19, %f18;
	add.f32 	%f45, %f44, 0fCB40007F;
	neg.f32 	%f46, %f45;
	fma.rn.f32 	%f47, %f41, 0fBFB8AA3B, %f46;
	fma.rn.f32 	%f48, %f41, 0fB2A57060, %f47;
	mov.b32 	%r32, %f44;
	shl.b32 	%r33, %r32, 23;
	mov.b32 	%f49, %r33;
	ex2.approx.ftz.f32 	%f50, %f48;
	fma.rn.f32 	%f51, %f50, %f49, 0f3F800000;
	rcp.rn.f32 	%f52, %f51;
	st.global.f32 	[%rd9], %f52;
	add.s64 	%rd10, %rd9, %rd7;
	ld.global.f32 	%f53, [%rd10];
	fma.rn.f32 	%f54, %f53, 0fBBBB989D, 0f3F000000;
	cvt.sat.f32.f32 	%f55, %f54;
	fma.rm.f32 	%f56, %f55, %f19, %f18;
	add.f32 	%f57, %f56, 0fCB40007F;
	neg.f32 	%f58, %f57;
	fma.rn.f32 	%f59, %f53, 0fBFB8AA3B, %f58;
	fma.rn.f32 	%f60, %f53, 0fB2A57060, %f59;
	mov.b32 	%r34, %f56;
	shl.b32 	%r35, %r34, 23;
	mov.b32 	%f61, %r35;
	ex2.approx.ftz.f32 	%f62, %f60;
	fma.rn.f32 	%f63, %f62, %f61, 0f3F800000;
	rcp.rn.f32 	%f64, %f63;
	st.global.f32 	[%rd10], %f64;
	add.s32 	%r39, %r36, %r39;
	setp.lt.s32 	%p6, %r39, %r12;
	@%p6 bra 	$L__BB0_6;
$L__BB0_7:
	ret;

}


// ===== COMPILED SASS (sm_100) =====

	.target	sm_100

	.elftype	@"ET_EXEC"


//--------------------- .note.nv.tkinfo           --------------------------
	.section	.note.nv.tkinfo,"",@"SHT_NOTE"
	.sectionflags	@"SHF_NOTE_NV_TKINFO"
	.tkinfo
        /*0018*/ 	.word	0x00000002
        /*0030*/ 	.string	""
        /*0030*/ 	.string	"ptxas"
        /*0030*/ 	.string	"Cuda compilation tools, release 13.0, V13.0.88"
        /*0030*/ 	.string	"Build cuda_13.0.r13.0/compiler.36424714_0"
        /*0030*/ 	.string	"-arch sm_100 -m 64 "



//--------------------- .note.nv.cuinfo           --------------------------
	.section	.note.nv.cuinfo,"",@"SHT_NOTE"
	.sectionflags	@"SHF_NOTE_NV_CUINFO"
        /*0018*/ 	.short	0x0002
        /*001a*/ 	.short	0x0064
        /*001c*/ 	.short	0x0082
	.zero		2


//--------------------- .nv.info                  --------------------------
	.section	.nv.info,"",@"SHT_CUDA_INFO"
	.align	4


	//----- nvinfo : EIATTR_REGCOUNT
	.align		4
        /*0000*/ 	.byte	0x04, 0x2f
        /*0002*/ 	.short	(.L_1 - .L_0)
	.align		4
.L_0:
        /*0004*/ 	.word	index@(_Z14sigmoid_kernelPfi)
        /*0008*/ 	.word	0x00000016


	//----- nvinfo : EIATTR_FRAME_SIZE
	.align		4
.L_1:
        /*000c*/ 	.byte	0x04, 0x11
        /*000e*/ 	.short	(.L_3 - .L_2)
	.align		4
.L_2:
        /*0010*/ 	.word	index@($__internal_0_$__cuda_sm20_rcp_rn_f32_slowpath)
        /*0014*/ 	.word	0x00000000


	//----- nvinfo : EIATTR_FRAME_SIZE
	.align		4
.L_3:
        /*0018*/ 	.byte	0x04, 0x11
        /*001a*/ 	.short	(.L_5 - .L_4)
	.align		4
.L_4:
        /*001c*/ 	.word	index@(_Z14sigmoid_kernelPfi)
        /*0020*/ 	.word	0x00000000


	//----- nvinfo : EIATTR_MIN_STACK_SIZE
	.align		4
.L_5:
        /*0024*/ 	.byte	0x04, 0x12
        /*0026*/ 	.short	(.L_7 - .L_6)
	.align		4
.L_6:
        /*0028*/ 	.word	index@(_Z14sigmoid_kernelPfi)
        /*002c*/ 	.word	0x00000000
.L_7:


//--------------------- .nv.compat                --------------------------
	.section	.nv.compat,"",@"SHT_CUDA_COMPAT_INFO"
	.align	4
        /*0000*/ 	.byte	0x02, 0x09, 0x00, 0x00, 0x02, 0x02, 0x01, 0x00, 0x02, 0x05, 0x05, 0x00, 0x03, 0x07, 0x01, 0x01
        /*0010*/ 	.byte	0x02, 0x03, 0x00, 0x00, 0x02, 0x06, 0x01, 0x00, 0x04, 0x0b, 0x08, 0x00, 0x09, 0x00, 0x00, 0x00
        /*0020*/ 	.byte	0x00, 0x00, 0x00, 0x00


//--------------------- .nv.info._Z14sigmoid_kernelPfi --------------------------
	.section	.nv.info._Z14sigmoid_kernelPfi,"",@"SHT_CUDA_INFO"
	.sectionflags	@""
	.align	4


	//----- nvinfo : EIATTR_CUDA_API_VERSION
	.align		4
        /*0000*/ 	.byte	0x04, 0x37
        /*0002*/ 	.short	(.L_9 - .L_8)
.L_8:
        /*0004*/ 	.word	0x00000082


	//----- nvinfo : EIATTR_KPARAM_INFO
	.align		4
.L_9:
        /*0008*/ 	.byte	0x04, 0x17
        /*000a*/ 	.short	(.L_11 - .L_10)
.L_10:
        /*000c*/ 	.word	0x00000000
        /*0010*/ 	.short	0x0001
        /*0012*/ 	.short	0x0008
        /*0014*/ 	.byte	0x00, 0xf0, 0x11, 0x00


	//----- nvinfo : EIATTR_KPARAM_INFO
	.align		4
.L_11:
        /*0018*/ 	.byte	0x04, 0x17
        /*001a*/ 	.short	(.L_13 - .L_12)
.L_12:
        /*001c*/ 	.word	0x00000000
        /*0020*/ 	.short	0x0000
        /*0022*/ 	.short	0x0000
        /*0024*/ 	.byte	0x00, 0xf5, 0x21, 0x00


	//----- nvinfo : EIATTR_SPARSE_MMA_MASK
	.align		4
.L_13:
        /*0028*/ 	.byte	0x03, 0x50
        /*002a*/ 	.short	0x0000


	//----- nvinfo : EIATTR_MAXREG_COUNT
	.align		4
        /*002c*/ 	.byte	0x03, 0x1b
        /*002e*/ 	.short	0x00ff


	//----- nvinfo : EIATTR_MERCURY_ISA_VERSION
	.align		4
        /*0030*/ 	.byte	0x03, 0x5f
        /*0032*/ 	.short	0x0101


	//----- nvinfo : EIATTR_VRC_CTA_INIT_COUNT
	.align		4
        /*0034*/ 	.byte	0x02, 0x4a
	.zero		1
	.zero		1


	//----- nvinfo : EIATTR_EXIT_INSTR_OFFSETS
	.align		4
        /*0038*/ 	.byte	0x04, 0x1c
        /*003a*/ 	.short	(.L_15 - .L_14)


	//   ....[0]....
.L_14:
        /*003c*/ 	.word	0x00000090


	//   ....[1]....
        /*0040*/ 	.word	0x000004f0


	//   ....[2]....
        /*0044*/ 	.word	0x00000c30


	//----- nvinfo : EIATTR_CRS_STACK_SIZE
	.align		4
.L_15:
        /*0048*/ 	.byte	0x04, 0x1e
        /*004a*/ 	.short	(.L_17 - .L_16)
.L_16:
        /*004c*/ 	.word	0x00000000


	//----- nvinfo : EIATTR_CBANK_PARAM_SIZE
	.align		4
.L_17:
        /*0050*/ 	.byte	0x03, 0x19
        /*0052*/ 	.short	0x000c


	//----- nvinfo : EIATTR_PARAM_CBANK
	.align		4
        /*0054*/ 	.byte	0x04, 0x0a
        /*0056*/ 	.short	(.L_19 - .L_18)
	.align		4
.L_18:
        /*0058*/ 	.word	index@(.nv.constant0._Z14sigmoid_kernelPfi)
        /*005c*/ 	.short	0x0380
        /*005e*/ 	.short	0x000c


	//----- nvinfo : EIATTR_SW_WAR
	.align		4
.L_19:
        /*0060*/ 	.byte	0x04, 0x36
        /*0062*/ 	.short	(.L_21 - .L_20)
.L_20:
        /*0064*/ 	.word	0x00000008
.L_21:


//--------------------- .nv.callgraph             --------------------------
	.section	.nv.callgraph,"",@"SHT_CUDA_CALLGRAPH"
	.align	4
	.sectionentsize	8
	.align		4
        /*0000*/ 	.word	0x00000000
	.align		4
        /*0004*/ 	.word	0xffffffff
	.align		4
        /*0008*/ 	.word	0x00000000
	.align		4
        /*000c*/ 	.word	0xfffffffe
	.align		4
        /*0010*/ 	.word	0x00000000
	.align		4
        /*0014*/ 	.word	0xfffffffd
	.align		4
        /*0018*/ 	.word	0x00000000
	.align		4
        /*001c*/ 	.word	0xfffffffc


//--------------------- .text._Z14sigmoid_kernelPfi --------------------------
	.section	.text._Z14sigmoid_kernelPfi,"ax",@progbits
	.align	128
        .global         _Z14sigmoid_kernelPfi
        .type           _Z14sigmoid_kernelPfi,@function
        .size           _Z14sigmoid_kernelPfi,(.L_x_24 - _Z14sigmoid_kernelPfi)
        .other          _Z14sigmoid_kernelPfi,@"STO_CUDA_ENTRY STV_DEFAULT"
_Z14sigmoid_kernelPfi:
.text._Z14sigmoid_kernelPfi:
[----:B------:R-:W-:Y:S01]  /*0000*/  LDC R1, c[0x0][0x37c] ;  /* 0x0000df00ff017b82 */ /* 0x000fe20000000800 */
[----:B------:R-:W0:Y:S01]  /*0010*/  S2R R6, SR_TID.X ;  /* 0x0000000000067919 */ /* 0x000e220000002100 */
[----:B------:R-:W1:Y:S06]  /*0020*/  LDCU UR4, c[0x0][0x370] ;  /* 0x00006e00ff0477ac */ /* 0x000e6c0008000800 */
[----:B------:R-:W0:Y:S01]  /*0030*/  S2UR UR5, SR_CTAID.X ;  /* 0x00000000000579c3 */ /* 0x000e220000002500 */
[----:B------:R-:W2:Y:S07]  /*0040*/  LDCU UR6, c[0x0][0x388] ;  /* 0x00007100ff0677ac */ /* 0x000eae0008000800 */
[----:B------:R-:W0:Y:S02]  /*0050*/  LDC R3, c[0x0][0x360] ;  /* 0x0000d800ff037b82 */ /* 0x000e240000000800 */
[----:B0-----:R-:W-:-:S02]  /*0060*/  IMAD R6, R3, UR5, R6 ;  /* 0x0000000503067c24 */ /* 0x001fc4000f8e0206 */
[----:B-1----:R-:W-:-:S03]  /*0070*/  IMAD R3, R3, UR4, RZ ;  /* 0x0000000403037c24 */ /* 0x002fc6000f8e02ff */
[----:B--2---:R-:W-:-:S13]  /*0080*/  ISETP.GE.AND P0, PT, R6, UR6, PT ;  /* 0x0000000606007c0c */ /* 0x004fda000bf06270 */
[----:B------:R-:W-:Y:S05]  /*0090*/  @P0 EXIT ;  /* 0x000000000000094d */ /* 0x000fea0003800000 */
[----:B------:R-:W0:Y:S01]  /*00a0*/  I2F.U32.RP R8, R3 ;  /* 0x0000000300087306 */ /* 0x000e220000209000 */
[C---:B------:R-:W-:Y:S01]  /*00b0*/  IADD3 R0, PT, PT, R3.reuse, R6, RZ ;  /* 0x0000000603007210 */ /* 0x040fe20007ffe0ff */
[----:B------:R-:W-:Y:S01]  /*00c0*/  IMAD.MOV R9, RZ, RZ, -R3 ;  /* 0x000000ffff097224 */ /* 0x000fe200078e0a03 */
[----:B------:R-:W-:Y:S01]  /*00d0*/  ISETP.NE.U32.AND P2, PT, R3, RZ, PT ;  /* 0x000000ff0300720c */ /* 0x000fe20003f45070 */
[----:B------:R-:W1:Y:S01]  /*00e0*/  LDCU.64 UR4, c[0x0][0x358] ;  /* 0x00006b00ff0477ac */ /* 0x000e620008000a00 */
[C---:B------:R-:W-:Y:S01]  /*00f0*/  ISETP.GE.AND P0, PT, R0.reuse, UR6, PT ;  /* 0x0000000600007c0c */ /* 0x040fe2000bf06270 */
[----:B------:R-:W-:Y:S01]  /*0100*/  BSSY.RECONVERGENT B0, `(.L_x_0) ;  /* 0x000003b000007945 */ /* 0x000fe20003800200 */
[----:B------:R-:W-:Y:S02]  /*0110*/  VIMNMX R7, PT, PT, R0, UR6, !PT ;  /* 0x0000000600077c48 */ /* 0x000fe4000ffe0100 */
[----:B------:R-:W-:-:S04]  /*0120*/  SEL R2, RZ, 0x1, P0 ;  /* 0x00000001ff027807 */ /* 0x000fc80000000000 */
[----:B------:R-:W-:Y:S01]  /*0130*/  IADD3 R0, PT, PT, R7, -R0, -R2 ;  /* 0x8000000007007210 */ /* 0x000fe20007ffe802 */
[----:B0-----:R-:W0:Y:S02]  /*0140*/  MUFU.RCP R8, R8 ;  /* 0x0000000800087308 */ /* 0x001e240000001000 */
[----:B0-----:R-:W-:-:S06]  /*0150*/  IADD3 R4, PT, PT, R8, 0xffffffe, RZ ;  /* 0x0ffffffe08047810 */ /* 0x001fcc0007ffe0ff */
[----:B------:R0:W2:Y:S02]  /*0160*/  F2I.FTZ.U32.TRUNC.NTZ R5, R4 ;  /* 0x0000000400057305 */ /* 0x0000a4000021f000 */
[----:B0-----:R-:W-:Y:S02]  /*0170*/  IMAD.MOV.U32 R4, RZ, RZ, RZ ;  /* 0x000000ffff047224 */ /* 0x001fe400078e00ff */
[----:B--2---:R-:W-:-:S04]  /*0180*/  IMAD R9, R9, R5, RZ ;  /* 0x0000000509097224 */ /* 0x004fc800078e02ff */
[----:B------:R-:W-:-:S06]  /*0190*/  IMAD.HI.U32 R5, R5, R9, R4 ;  /* 0x0000000905057227 */ /* 0x000fcc00078e0004 */
[----:B------:R-:W-:-:S05]  /*01a0*/  IMAD.HI.U32 R5, R5, R0, RZ ;  /* 0x0000000005057227 */ /* 0x000fca00078e00ff */
[----:B------:R-:W-:-:S05]  /*01b0*/  IADD3 R4, PT, PT, -R5, RZ, RZ ;  /* 0x000000ff05047210 */ /* 0x000fca0007ffe1ff */
[----:B------:R-:W-:-:S05]  /*01c0*/  IMAD R0, R3, R4, R0 ;  /* 0x0000000403007224 */ /* 0x000fca00078e0200 */
[----:B------:R-:W-:-:S13]  /*01d0*/  ISETP.GE.U32.AND P0, PT, R0, R3, PT ;  /* 0x000000030000720c */ /* 0x000fda0003f06070 */
[----:B------:R-:W-:Y:S01]  /*01e0*/  @P0 IMAD.IADD R0, R0, 0x1, -R3 ;  /* 0x0000000100000824 */ /* 0x000fe200078e0a03 */
[----:B------:R-:W-:-:S04]  /*01f0*/  @P0 IADD3 R5, PT, PT, R5, 0x1, RZ ;  /* 0x0000000105050810 */ /* 0x000fc80007ffe0ff */
[----:B------:R-:W-:-:S13]  /*0200*/  ISETP.GE.U32.AND P1, PT, R0, R3, PT ;  /* 0x000000030000720c */ /* 0x000fda0003f26070 */
[----:B------:R-:W-:Y:S01]  /*0210*/  @P1 VIADD R5, R5, 0x1 ;  /* 0x0000000105051836 */ /* 0x000fe20000000000 */
[----:B------:R-:W-:-:S04]  /*0220*/  @!P2 LOP3.LUT R5, RZ, R3, RZ, 0x33, !PT ;  /* 0x00000003ff05a212 */ /* 0x000fc800078e33ff */
[----:B------:R-:W-:-:S04]  /*0230*/  IADD3 R7, PT, PT, R2, R5, RZ ;  /* 0x0000000502077210 */ /* 0x000fc80007ffe0ff */
[----:B------:R-:W-:-:S04]  /*0240*/  LOP3.LUT R0, R7, 0x3, RZ, 0xc0, !PT ;  /* 0x0000000307007812 */ /* 0x000fc800078ec0ff */
[----:B------:R-:W-:-:S13]  /*0250*/  ISETP.NE.AND P0, PT, R0, 0x3, PT ;  /* 0x000000030000780c */ /* 0x000fda0003f05270 */
[----:B-1----:R-:W-:Y:S05]  /*0260*/  @!P0 BRA `(.L_x_1) ;  /* 0x0000000000908947 */ /* 0x002fea0003800000 */
[----:B------:R-:W0:Y:S01]  /*0270*/  LDC.64 R4, c[0x0][0x380] ;  /* 0x0000e000ff047b82 */ /* 0x000e220000000a00 */
[----:B------:R-:W-:-:S05]  /*0280*/  VIADD R0, R7, 0x1 ;  /* 0x0000000107007836 */ /* 0x000fca0000000000 */
[----:B------:R-:W-:-:S04]  /*0290*/  LOP3.LUT R0, R0, 0x3, RZ, 0xc0, !PT ;  /* 0x0000000300007812 */ /* 0x000fc800078ec0ff */
[----:B------:R-:W-:-:S07]  /*02a0*/  IADD3 R10, PT, PT, -R0, RZ, RZ ;  /* 0x000000ff000a7210 */ /* 0x000fce0007ffe1ff */
.L_x_5:
[----:B01----:R-:W-:-:S05]  /*02b0*/  IMAD.WIDE R8, R6, 0x4, R4 ;  /* 0x0000000406087825 */ /* 0x003fca00078e0204 */
[----:B------:R-:W2:Y:S01]  /*02c0*/  LDG.E R0, desc[UR4][R8.64] ;  /* 0x0000000408007981 */ /* 0x000ea2000c1e1900 */
[----:B------:R-:W-:Y:S02]  /*02d0*/  HFMA2 R13, -RZ, RZ, 3.7421875, 0 ;  /* 0x437c0000ff0d7431 */ /* 0x000fe400000001ff */
[----:B------:R-:W-:Y:S01]  /*02e0*/  IMAD.MOV.U32 R11, RZ, RZ, 0x3bbb989d ;  /* 0x3bbb989dff0b7424 */ /* 0x000fe200078e00ff */
[----:B------:R-:W-:Y:S01]  /*02f0*/  BSSY.RECONVERGENT B1, `(.L_x_2) ;  /* 0x0000018000017945 */ /* 0x000fe20003800200 */
[----:B------:R-:W-:-:S05]  /*0300*/  VIADD R10, R10, 0x1 ;  /* 0x000000010a0a7836 */ /* 0x000fca0000000000 */
[----:B------:R-:W-:Y:S01]  /*0310*/  ISETP.NE.AND P3, PT, R10, RZ, PT ;  /* 0x000000ff0a00720c */ /* 0x000fe20003f65270 */
[----:B--2---:R-:W-:-:S04]  /*0320*/  FFMA.SAT R2, R0, -R11, 0.5 ;  /* 0x3f00000000027423 */ /* 0x004fc8000000280b */
[----:B------:R-:W-:-:S04]  /*0330*/  FFMA.RM R2, R2, R13, 12582913 ;  /* 0x4b40000102027423 */ /* 0x000fc8000000400d */
[C---:B------:R-:W-:Y:S01]  /*0340*/  FADD R11, R2.reuse, -12583039 ;  /* 0xcb40007f020b7421 */ /* 0x040fe20000000000 */
[----:B------:R-:W-:-:S03]  /*0350*/  IMAD.SHL.U32 R2, R2, 0x800000, RZ ;  /* 0x0080000002027824 */ /* 0x000fc600078e00ff */
[----:B------:R-:W-:-:S04]  /*0360*/  FFMA R11, R0, -1.4426950216293334961, -R11 ;  /* 0xbfb8aa3b000b7823 */ /* 0x000fc8000000080b */
[----:B------:R-:W-:-:S06]  /*0370*/  FFMA R11, R0, -1.925963033500011079e-08, R11 ;  /* 0xb2a57060000b7823 */ /* 0x000fcc000000000b */
[----:B------:R-:W0:Y:S02]  /*0380*/  MUFU.EX2 R11, R11 ;  /* 0x0000000b000b7308 */ /* 0x000e240000000800 */
[----:B0-----:R-:W-:-:S05]  /*0390*/  FFMA R2, R2, R11, 1 ;  /* 0x3f80000002027423 */ /* 0x001fca000000000b */
[----:B------:R-:W-:-:S04]  /*03a0*/  IADD3 R0, PT, PT, R2, 0x1800000, RZ ;  /* 0x0180000002007810 */ /* 0x000fc80007ffe0ff */
[----:B------:R-:W-:-:S04]  /*03b0*/  LOP3.LUT R0, R0, 0x7f800000, RZ, 0xc0, !PT ;  /* 0x7f80000000007812 */ /* 0x000fc800078ec0ff */
[----:B------:R-:W-:-:S13]  /*03c0*/  ISETP.GT.U32.AND P0, PT, R0, 0x1ffffff, PT ;  /* 0x01ffffff0000780c */ /* 0x000fda0003f04070 */
[----:B------:R-:W-:Y:S05]  /*03d0*/  @P0 BRA `(.L_x_3) ;  /* 0x0000000000140947 */ /* 0x000fea0003800000 */
[----:B------:R-:W-:Y:S02]  /*03e0*/  MOV R0, R2 ;  /* 0x0000000200007202 */ /* 0x000fe40000000f00 */
[----:B------:R-:W-:-:S07]  /*03f0*/  MOV R12, 0x410 ;  /* 0x00000410000c7802 */ /* 0x000fce0000000f00 */
[----:B------:R-:W-:Y:S05]  /*0400*/  CALL.REL.NOINC `($__internal_0_$__cuda_sm20_rcp_rn_f32_slowpath) ;  /* 0x00000008000c7944 */ /* 0x000fea0003c00000 */
[----:B------:R-:W-:Y:S01]  /*0410*/  IMAD.MOV.U32 R11, RZ, RZ, R0 ;  /* 0x000000ffff0b7224 */ /* 0x000fe200078e0000 */
[----:B------:R-:W-:Y:S06]  /*0420*/  BRA `(.L_x_4) ;  /* 0x0000000000107947 */ /* 0x000fec0003800000 */
.L_x_3:
[----:B------:R-:W0:Y:S02]  /*0430*/  MUFU.RCP R11, R2 ;  /* 0x00000002000b7308 */ /* 0x000e240000001000 */
[----:B0-----:R-:W-:-:S04]  /*0440*/  FFMA R0, R2, R11, -1 ;  /* 0xbf80000002007423 */ /* 0x001fc8000000000b */
[----:B------:R-:W-:-:S04]  /*0450*/  FADD.FTZ R0, -R0, -RZ ;  /* 0x800000ff00007221 */ /* 0x000fc80000010100 */
[----:B------:R-:W-:-:S07]  /*0460*/  FFMA R11, R11, R0, R11 ;  /* 0x000000000b0b7223 */ /* 0x000fce000000000b */
.L_x_4:
[----:B------:R-:W-:Y:S05]  /*0470*/  BSYNC.RECONVERGENT B1 ;  /* 0x0000000000017941 */ /* 0x000fea0003800200 */
.L_x_2:
[----:B------:R1:W-:Y:S01]  /*0480*/  STG.E desc[UR4][R8.64], R11 ;  /* 0x0000000b08007986 */ /* 0x0003e2000c101904 */
[----:B------:R-:W-:Y:S01]  /*0490*/  IADD3 R6, PT, PT, R3, R6, RZ ;  /* 0x0000000603067210 */ /* 0x000fe20007ffe0ff */
[----:B------:R-:W-:Y:S06]  /*04a0*/  @P3 BRA `(.L_x_5) ;  /* 0xfffffffc00803947 */ /* 0x000fec000383ffff */
.L_x_1:
[----:B------:R-:W-:Y:S05]  /*04b0*/  BSYNC.RECONVERGENT B0 ;  /* 0x0000000000007941 */ /* 0x000fea0003800200 */
.L_x_0:
[----:B------:R-:W0:Y:S01]  /*04c0*/  LDC.64 R4, c[0x0][0x380] ;  /* 0x0000e000ff047b82 */ /* 0x000e220000000a00 */
[----:B------:R-:W-:Y:S01]  /*04d0*/  ISETP.GE.U32.AND P0, PT, R7, 0x3, PT ;  /* 0x000000030700780c */ /* 0x000fe20003f06070 */
[----:B------:R-:W2:-:S12]  /*04e0*/  LDCU UR6, c[0x0][0x388] ;  /* 0x00007100ff0677ac */ /* 0x000e980008000800 */
[----:B--2---:R-:W-:Y:S05]  /*04f0*/  @!P0 EXIT ;  /* 0x000000000000894d */ /* 0x004fea0003800000 */
.L_x_18:
[----:B01----:R-:W-:-:S05]  /*0500*/  IMAD.WIDE R8, R6, 0x4, R4 ;  /* 0x0000000406087825 */ /* 0x003fca00078e0204 */
[----:B------:R-:W2:Y:S01]  /*0510*/  LDG.E R0, desc[UR4][R8.64] ;  /* 0x0000000408007981 */ /* 0x000ea2000c1e1900 */
[----:B------:R-:W-:Y:S01]  /*0520*/  IMAD.MOV.U32 R7, RZ, RZ, 0x3bbb989d ;  /* 0x3bbb989dff077424 */ /* 0x000fe200078e00ff */
[----:B------:R-:W-:Y:S01]  /*0530*/  MOV R11, 0x437c0000 ;  /* 0x437c0000000b7802 */ /* 0x000fe20000000f00 */
[----:B------:R-:W-:Y:S02]  /*0540*/  BSSY.RECONVERGENT B0, `(.L_x_6) ;  /* 0x0000016000007945 */ /* 0x000fe40003800200 */
[----:B--2---:R-:W-:-:S04]  /*0550*/  FFMA.SAT R2, R0, -R7, 0.5 ;  /* 0x3f00000000027423 */ /* 0x004fc80000002807 */
[----:B------:R-:W-:-:S04]  /*0560*/  FFMA.RM R2, R2, R11, 12582913 ;  /* 0x4b40000102027423 */ /* 0x000fc8000000400b */
[C---:B------:R-:W-:Y:S01]  /*0570*/  FADD R7, R2.reuse, -12583039 ;  /* 0xcb40007f02077421 */ /* 0x040fe20000000000 */
[----:B------:R-:W-:-:S03]  /*0580*/  SHF.L.U32 R2, R2, 0x17, RZ ;  /* 0x0000001702027819 */ /* 0x000fc600000006ff */
[----:B------:R-:W-:-:S04]  /*0590*/  FFMA R7, R0, -1.4426950216293334961, -R7 ;  /* 0xbfb8aa3b00077823 */ /* 0x000fc80000000807 */
[----:B------:R-:W-:-:S06]  /*05a0*/  FFMA R7, R0, -1.925963033500011079e-08, R7 ;  /* 0xb2a5706000077823 */ /* 0x000fcc0000000007 */
[----:B------:R-:W0:Y:S02]  /*05b0*/  MUFU.EX2 R7, R7 ;  /* 0x0000000700077308 */ /* 0x000e240000000800 */
[----:B0-----:R-:W-:-:S04]  /*05c0*/  FFMA R2, R2, R7, 1 ;  /* 0x3f80000002027423 */ /* 0x001fc80000000007 */
[----:B------:R-:W-:-:S05]  /*05d0*/  VIADD R0, R2, 0x1800000 ;  /* 0x0180000002007836 */ /* 0x000fca0000000000 */
[----:B------:R-:W-:-:S04]  /*05e0*/  LOP3.LUT R0, R0, 0x7f800000, RZ, 0xc0, !PT ;  /* 0x7f80000000007812 */ /* 0x000fc800078ec0ff */
[----:B------:R-:W-:-:S13]  /*05f0*/  ISETP.GT.U32.AND P0, PT, R0, 0x1ffffff, PT ;  /* 0x01ffffff0000780c */ /* 0x000fda0003f04070 */
[----:B------:R-:W-:Y:S05]  /*0600*/  @P0 BRA `(.L_x_7) ;  /* 0x0000000000140947 */ /* 0x000fea0003800000 */
[----:B------:R-:W-:Y:S02]  /*0610*/  MOV R0, R2 ;  /* 0x0000000200007202 */ /* 0x000fe40000000f00 */
[----:B------:R-:W-:-:S07]  /*0620*/  MOV R12, 0x640 ;  /* 0x00000640000c7802 */ /* 0x000fce0000000f00 */
[----:B------:R-:W-:Y:S05]  /*0630*/  CALL.REL.NOINC `($__internal_0_$__cuda_sm20_rcp_rn_f32_slowpath) ;  /* 0x0000000400807944 */ /* 0x000fea0003c00000 */
[----:B------:R-:W-:Y:S01]  /*0640*/  MOV R7, R0 ;  /* 0x0000000000077202 */ /* 0x000fe20000000f00 */
[----:B------:R-:W-:Y:S06]  /*0650*/  BRA `(.L_x_8) ;  /* 0x0000000000107947 */ /* 0x000fec0003800000 */
.L_x_7:
[----:B------:R-:W0:Y:S02]  /*0660*/  MUFU.RCP R7, R2 ;  /* 0x0000000200077308 */ /* 0x000e240000001000 */
[----:B0-----:R-:W-:-:S04]  /*0670*/  FFMA R0, R2, R7, -1 ;  /* 0xbf80000002007423 */ /* 0x001fc80000000007 */
[----:B------:R-:W-:-:S04]  /*0680*/  FADD.FTZ R0, -R0, -RZ ;  /* 0x800000ff00007221 */ /* 0x000fc80000010100 */
[----:B------:R-:W-:-:S07]  /*0690*/  FFMA R7, R7, R0, R7 ;  /* 0x0000000007077223 */ /* 0x000fce0000000007 */
.L_x_8:
[----:B------:R-:W-:Y:S05]  /*06a0*/  BSYNC.RECONVERGENT B0 ;  /* 0x0000000000007941 */ /* 0x000fea0003800200 */
.L_x_6:
[----:B------:R-:W-:Y:S01]  /*06b0*/  IMAD.WIDE R10, R3, 0x4, R8 ;  /* 0x00000004030a7825 */ /* 0x000fe200078e0208 */
[----:B------:R0:W-:Y:S04]  /*06c0*/  STG.E desc[UR4][R8.64], R7 ;  /* 0x0000000708007986 */ /* 0x0001e8000c101904 */
[----:B------:R-:W2:Y:S01]  /*06d0*/  LDG.E R0, desc[UR4][R10.64] ;  /* 0x000000040a007981 */ /* 0x000ea2000c1e1900 */
[----:B------:R-:W-:Y:S02]  /*06e0*/  HFMA2 R15, -RZ, RZ, 3.7421875, 0 ;  /* 0x437c0000ff0f7431 */ /* 0x000fe400000001ff */
[----:B------:R-:W-:Y:S01]  /*06f0*/  IMAD.MOV.U32 R13, RZ, RZ, 0x3bbb989d ;  /* 0x3bbb989dff0d7424 */ /* 0x000fe200078e00ff */
[----:B------:R-:W-:Y:S03]  /*0700*/  BSSY.RECONVERGENT B0, `(.L_x_9) ;  /* 0x0000016000007945 */ /* 0x000fe60003800200 */
[----:B--2---:R-:W-:-:S04]  /*0710*/  FFMA.SAT R2, R0, -R13, 0.5 ;  /* 0x3f00000000027423 */ /* 0x004fc8000000280d */
[----:B------:R-:W-:-:S04]  /*0720*/  FFMA.RM R2, R2, R15, 12582913 ;  /* 0x4b40000102027423 */ /* 0x000fc8000000400f */
[C---:B------:R-:W-:Y:S01]  /*0730*/  FADD R13, R2.reuse, -12583039 ;  /* 0xcb40007f020d7421 */ /* 0x040fe20000000000 */
[----:B------:R-:W-:-:S03]  /*0740*/  SHF.L.U32 R2, R2, 0x17, RZ ;  /* 0x0000001702027819 */ /* 0x000fc600000006ff */
[----:B------:R-:W-:-:S04]  /*0750*/  FFMA R13, R0, -1.4426950216293334961, -R13 ;  /* 0xbfb8aa3b000d7823 */ /* 0x000fc8000000080d */
[----:B------:R-:W-:-:S06]  /*0760*/  FFMA R13, R0, -1.925963033500011079e-08, R13 ;  /* 0xb2a57060000d7823 */ /* 0x000fcc000000000d */
[----:B------:R-:W1:Y:S02]  /*0770*/  MUFU.EX2 R13, R13 ;  /* 0x0000000d000d7308 */ /* 0x000e640000000800 */
[----:B-1----:R-:W-:-:S04]  /*0780*/  FFMA R2, R2, R13, 1 ;  /* 0x3f80000002027423 */ /* 0x002fc8000000000d */
[----:B------:R-:W-:-:S05]  /*0790*/  VIADD R0, R2, 0x1800000 ;  /* 0x0180000002007836 */ /* 0x000fca0000000000 */
[----:B------:R-:W-:-:S04]  /*07a0*/  LOP3.LUT R0, R0, 0x7f800000, RZ, 0xc0, !PT ;  /* 0x7f80000000007812 */ /* 0x000fc800078ec0ff */
[----:B------:R-:W-:-:S13]  /*07b0*/  ISETP.GT.U32.AND P0, PT, R0, 0x1ffffff, PT ;  /* 0x01ffffff0000780c */ /* 0x000fda0003f04070 */
[----:B0-----:R-:W-:Y:S05]  /*07c0*/  @P0 BRA `(.L_x_10) ;  /* 0x0000000000140947 */ /* 0x001fea0003800000 */
[----:B------:R-:W-:Y:S02]  /*07d0*/  MOV R0, R2 ;  /* 0x0000000200007202 */ /* 0x000fe40000000f00 */
[----:B------:R-:W-:-:S07]  /*07e0*/  MOV R12, 0x800 ;  /* 0x00000800000c7802 */ /* 0x000fce0000000f00 */
[----:B------:R-:W-:Y:S05]  /*07f0*/  CALL.REL.NOINC `($__internal_0_$__cuda_sm20_rcp_rn_f32_slowpath) ;  /* 0x0000000400107944 */ /* 0x000fea0003c00000 */
[----:B------:R-:W-:Y:S01]  /*0800*/  MOV R7, R0 ;  /* 0x0000000000077202 */ /* 0x000fe20000000f00 */
[----:B------:R-:W-:Y:S06]  /*0810*/  BRA `(.L_x_11) ;  /* 0x0000000000107947 */ /* 0x000fec0003800000 */
.L_x_10:
[----:B------:R-:W0:Y:S02]  /*0820*/  MUFU.RCP R7, R2 ;  /* 0x0000000200077308 */ /* 0x000e240000001000 */
[----:B0-----:R-:W-:-:S04]  /*0830*/  FFMA R0, R2, R7, -1 ;  /* 0xbf80000002007423 */ /* 0x001fc80000000007 */
[----:B------:R-:W-:-:S04]  /*0840*/  FADD.FTZ R0, -R0, -RZ ;  /* 0x800000ff00007221 */ /* 0x000fc80000010100 */
[----:B------:R-:W-:-:S07]  /*0850*/  FFMA R7, R7, R0, R7 ;  /* 0x0000000007077223 */ /* 0x000fce0000000007 */
.L_x_11:
[----:B------:R-:W-:Y:S05]  /*0860*/  BSYNC.RECONVERGENT B0 ;  /* 0x0000000000007941 */ /* 0x000fea0003800200 */
.L_x_9:
        /* <DEDUP_REMOVED lines=23> */
.L_x_13:
[----:B------:R-:W0:Y:S02]  /*09e0*/  MUFU.RCP R7, R2 ;  /* 0x0000000200077308 */ /* 0x000e240000001000 */
[----:B0-----:R-:W-:-:S04]  /*09f0*/  FFMA R0, R2, R7, -1 ;  /* 0xbf80000002007423 */ /* 0x001fc80000000007 */
[----:B------:R-:W-:-:S04]  /*0a00*/  FADD.FTZ R0, -R0, -RZ ;  /* 0x800000ff00007221 */ /* 0x000fc80000010100 */
[----:B------:R-:W-:-:S07]  /*0a10*/  FFMA R7, R7, R0, R7 ;  /* 0x0000000007077223 */ /* 0x000fce0000000007 */
.L_x_14:
[----:B------:R-:W-:Y:S05]  /*0a20*/  BSYNC.RECONVERGENT B0 ;  /* 0x0000000000007941 */ /* 0x000fea0003800200 */
.L_x_12:
        /* <DEDUP_REMOVED lines=23> */
.L_x_16:
[----:B------:R-:W0:Y:S02]  /*0ba0*/  MUFU.RCP R7, R2 ;  /* 0x0000000200077308 */ /* 0x000e240000001000 */
[----:B0-----:R-:W-:-:S04]  /*0bb0*/  FFMA R0, R2, R7, -1 ;  /* 0xbf80000002007423 */ /* 0x001fc80000000007 */
[----:B------:R-:W-:-:S04]  /*0bc0*/  FADD.FTZ R0, -R0, -RZ ;  /* 0x800000ff00007221 */ /* 0x000fc80000010100 */
[----:B------:R-:W-:-:S07]  /*0bd0*/  FFMA R7, R7, R0, R7 ;  /* 0x0000000007077223 */ /* 0x000fce0000000007 */
.L_x_17:
[----:B------:R-:W-:Y:S05]  /*0be0*/  BSYNC.RECONVERGENT B0 ;  /* 0x0000000000007941 */ /* 0x000fea0003800200 */
.L_x_15:
[----:B------:R2:W-:Y:S01]  /*0bf0*/  STG.E desc[UR4][R10.64], R7 ;  /* 0x000000070a007986 */ /* 0x0005e2000c101904 */
[----:B------:R-:W-:-:S05]  /*0c00*/  IMAD R6, R3, 0x4, R6 ;  /* 0x0000000403067824 */ /* 0x000fca00078e0206 */
[----:B------:R-:W-:-:S13]  /*0c10*/  ISETP.GE.AND P0, PT, R6, UR6, PT ;  /* 0x0000000606007c0c */ /* 0x000fda000bf06270 */
[----:B--2---:R-:W-:Y:S05]  /*0c20*/  @!P0 BRA `(.L_x_18) ;  /* 0xfffffff800348947 */ /* 0x004fea000383ffff */
[----:B------:R-:W-:Y:S05]  /*0c30*/  EXIT ;  /* 0x000000000000794d */ /* 0x000fea0003800000 */
        .weak           $__internal_0_$__cuda_sm20_rcp_rn_f32_slowpath
        .type           $__internal_0_$__cuda_sm20_rcp_rn_f32_slowpath,@function
        .size           $__internal_0_$__cuda_sm20_rcp_rn_f32_slowpath,(.L_x_24 - $__internal_0_$__cuda_sm20_rcp_rn_f32_slowpath)
$__internal_0_$__cuda_sm20_rcp_rn_f32_slowpath:
[----:B------:R-:W-:Y:S01]  /*0c40*/  SHF.L.U32 R2, R0, 0x1, RZ ;  /* 0x0000000100027819 */ /* 0x000fe200000006ff */
[----:B------:R-:W-:Y:S03]  /*0c50*/  BSSY.RECONVERGENT B2, `(.L_x_19) ;  /* 0x0000030000027945 */ /* 0x000fe60003800200 */
[----:B------:R-:W-:-:S04]  /*0c60*/  SHF.R.U32.HI R2, RZ, 0x18, R2 ;  /* 0x00000018ff027819 */ /* 0x000fc80000011602 */
[----:B------:R-:W-:-:S13]  /*0c70*/  ISETP.NE.U32.AND P0, PT, R2, RZ, PT ;  /* 0x000000ff0200720c */ /* 0x000fda0003f05070 */
[----:B------:R-:W-:Y:S05]  /*0c80*/  @P0 BRA `(.L_x_20) ;  /* 0x0000000000280947 */ /* 0x000fea0003800000 */
[----:B------:R-:W-:-:S04]  /*0c90*/  SHF.L.U32 R2, R0, 0x1, RZ ;  /* 0x0000000100027819 */ /* 0x000fc800000006ff */
[----:B------:R-:W-:-:S13]  /*0ca0*/  ISETP.NE.AND P0, PT, R2, RZ, PT ;  /* 0x000000ff0200720c */ /* 0x000fda0003f05270 */
[----:B------:R-:W-:Y:S01]  /*0cb0*/  @P0 FFMA R14, R0, 1.84467440737095516160e+19, RZ ;  /* 0x5f800000000e0823 */ /* 0x000fe200000000ff */
[----:B------:R-:W-:Y:S08]  /*0cc0*/  @!P0 MUFU.RCP R13, R0 ;  /* 0x00000000000d8308 */ /* 0x000ff00000001000 */
[----:B------:R-:W0:Y:S02]  /*0cd0*/  @P0 MUFU.RCP R15, R14 ;  /* 0x0000000e000f0308 */ /* 0x000e240000001000 */
[----:B0-----:R-:W-:-:S04]  /*0ce0*/  @P0 FFMA R2, R14, R15, -1 ;  /* 0xbf8000000e020423 */ /* 0x001fc8000000000f */
[----:B------:R-:W-:-:S04]  /*0cf0*/  @P0 FADD.FTZ R2, -R2, -RZ ;  /* 0x800000ff02020221 */ /* 0x000fc80000010100 */
[----:B------:R-:W-:-:S04]  /*0d00*/  @P0 FFMA R2, R15, R2, R15 ;  /* 0x000000020f020223 */ /* 0x000fc8000000000f */
[----:B------:R-:W-:Y:S01]  /*0d10*/  @P0 FFMA R13, R2, 1.84467440737095516160e+19, RZ ;  /* 0x5f800000020d0823 */ /* 0x000fe200000000ff */
[----:B------:R-:W-:Y:S06]  /*0d20*/  BRA `(.L_x_21) ;  /* 0x0000000000887947 */ /* 0x000fec0003800000 */
.L_x_20:
[----:B------:R-:W-:-:S05]  /*0d30*/  VIADD R13, R2, 0xffffff03 ;  /* 0xffffff03020d7836 */ /* 0x000fca0000000000 */
[----:B------:R-:W-:-:S13]  /*0d40*/  ISETP.GT.U32.AND P0, PT, R13, 0x1, PT ;  /* 0x000000010d00780c */ /* 0x000fda0003f04070 */
[----:B------:R-:W-:Y:S05]  /*0d50*/  @P0 BRA `(.L_x_22) ;  /* 0x0000000000780947 */ /* 0x000fea0003800000 */
[----:B------:R-:W-:Y:S01]  /*0d60*/  LOP3.LUT R14, R0, 0x7fffff, RZ, 0xc0, !PT ;  /* 0x007fffff000e7812 */ /* 0x000fe200078ec0ff */
[----:B------:R-:W-:-:S03]  /*0d70*/  HFMA2 R18, -RZ, RZ, 0, 1.78813934326171875e-07 ;  /* 0x00000003ff127431 */ /* 0x000fc600000001ff */
[----:B------:R-:W-:-:S04]  /*0d80*/  LOP3.LUT R15, R14, 0x3f800000, RZ, 0xfc, !PT ;  /* 0x3f8000000e0f7812 */ /* 0x000fc800078efcff */
[----:B------:R-:W0:Y:S01]  /*0d90*/  MUFU.RCP R14, R15 ;  /* 0x0000000f000e7308 */ /* 0x000e220000001000 */
[----:B------:R-:W-:Y:S01]  /*0da0*/  SHF.L.U32 R19, R18, R13, RZ ;  /* 0x0000000d12137219 */ /* 0x000fe200000006ff */
[----:B0-----:R-:W-:-:S04]  /*0db0*/  FFMA R16, R15, R14, -1 ;  /* 0xbf8000000f107423 */ /* 0x001fc8000000000e */
[----:B------:R-:W-:-:S04]  /*0dc0*/  FADD.FTZ R17, -R16, -RZ ;  /* 0x800000ff10117221 */ /* 0x000fc80000010100 */
[CCC-:B------:R-:W-:Y:S01]  /*0dd0*/  FFMA.RM R16, R14.reuse, R17.reuse, R14.reuse ;  /* 0x000000110e107223 */ /* 0x1c0fe2000000400e */
[----:B------:R-:W-:-:S04]  /*0de0*/  FFMA.RP R17, R14, R17, R14 ;  /* 0x000000110e117223 */ /* 0x000fc8000000800e */
[C---:B------:R-:W-:Y:S02]  /*0df0*/  LOP3.LUT R14, R16.reuse, 0x7fffff, RZ, 0xc0, !PT ;  /* 0x007fffff100e7812 */ /* 0x040fe400078ec0ff */
[----:B------:R-:W-:Y:S02]  /*0e00*/  FSETP.NEU.FTZ.AND P0, PT, R16, R17, PT ;  /* 0x000000111000720b */ /* 0x000fe40003f1d000 */
[----:B------:R-:W-:Y:S02]  /*0e10*/  LOP3.LUT R14, R14, 0x800000, RZ, 0xfc, !PT ;  /* 0x008000000e0e7812 */ /* 0x000fe400078efcff */
[----:B------:R-:W-:Y:S02]  /*0e20*/  SEL R16, RZ, 0xffffffff, !P0 ;  /* 0xffffffffff107807 */ /* 0x000fe40004000000 */
[----:B------:R-:W-:Y:S02]  /*0e30*/  LOP3.LUT R18, R19, R14, RZ, 0xc0, !PT ;  /* 0x0000000e13127212 */ /* 0x000fe400078ec0ff */
[----:B------:R-:W-:-:S02]  /*0e40*/  IADD3 R16, PT, PT, -R16, RZ, RZ ;  /* 0x000000ff10107210 */ /* 0x000fc40007ffe1ff */
[-C--:B------:R-:W-:Y:S02]  /*0e50*/  SHF.R.U32.HI R18, RZ, R13.reuse, R18 ;  /* 0x0000000dff127219 */ /* 0x080fe40000011612 */
[----:B------:R-:W-:Y:S02]  /*0e60*/  LOP3.LUT P1, RZ, R16, R13, R14, 0xf8, !PT ;  /* 0x0000000d10ff7212 */ /* 0x000fe4000782f80e */
[C---:B------:R-:W-:Y:S02]  /*0e70*/  LOP3.LUT P0, RZ, R18.reuse, 0x1, RZ, 0xc0, !PT ;  /* 0x0000000112ff7812 */ /* 0x040fe4000780c0ff */
[----:B------:R-:W-:-:S04]  /*0e80*/  LOP3.LUT P2, RZ, R18, 0x2, RZ, 0xc0, !PT ;  /* 0x0000000212ff7812 */ /* 0x000fc8000784c0ff */
[----:B------:R-:W-:Y:S02]  /*0e90*/  PLOP3.LUT P0, PT, P0, P1, P2, 0xe0, 0x0 ;  /* 0x000000000000781c */ /* 0x000fe40000703c20 */
[----:B------:R-:W-:Y:S02]  /*0ea0*/  LOP3.LUT P1, RZ, R0, 0x7fffff, RZ, 0xc0, !PT ;  /* 0x007fffff00ff7812 */ /* 0x000fe4000782c0ff */
[----:B------:R-:W-:-:S05]  /*0eb0*/  SEL R13, RZ, 0x1, !P0 ;  /* 0x00000001ff0d7807 */ /* 0x000fca0004000000 */
[----:B------:R-:W-:-:S05]  /*0ec0*/  IMAD.MOV R13, RZ, RZ, -R13 ;  /* 0x000000ffff0d7224 */ /* 0x000fca00078e0a0d */
[----:B------:R-:W-:Y:S02]  /*0ed0*/  ISETP.GE.AND P0, PT, R13, RZ, PT ;  /* 0x000000ff0d00720c */ /* 0x000fe40003f06270 */
[----:B------:R-:W-:-:S04]  /*0ee0*/  IADD3 R13, PT, PT, R2, -0xfc, RZ ;  /* 0xffffff04020d7810 */ /* 0x000fc80007ffe0ff */
[----:B------:R-:W-:-:S07]  /*0ef0*/  SHF.R.U32.HI R13, RZ, R13, R14 ;  /* 0x0000000dff0d7219 */ /* 0x000fce000001160e */
[----:B------:R-:W-:-:S05]  /*0f00*/  @!P0 IADD3 R13, PT, PT, R13, 0x1, RZ ;  /* 0x000000010d0d8810 */ /* 0x000fca0007ffe0ff */
[----:B------:R-:W-:-:S05]  /*0f10*/  @!P1 IMAD.SHL.U32 R13, R13, 0x2, RZ ;  /* 0x000000020d0d9824 */ /* 0x000fca00078e00ff */
[----:B------:R-:W-:Y:S01]  /*0f20*/  LOP3.LUT R13, R13, 0x80000000, R0, 0xf8, !PT ;  /* 0x800000000d0d7812 */ /* 0x000fe200078ef800 */
[----:B------:R-:W-:Y:S06]  /*0f30*/  BRA `(.L_x_21) ;  /* 0x0000000000047947 */ /* 0x000fec0003800000 */
.L_x_22:
[----:B------:R0:W1:Y:S02]  /*0f40*/  MUFU.RCP R13, R0 ;  /* 0x00000000000d7308 */ /* 0x0000640000001000 */
.L_x_21:
[----:B------:R-:W-:Y:S05]  /*0f50*/  BSYNC.RECONVERGENT B2 ;  /* 0x0000000000027941 */ /* 0x000fea0003800200 */
.L_x_19:
[----:B01----:R-:W-:Y:S01]  /*0f60*/  MOV R0, R13 ;  /* 0x0000000d00007202 */ /* 0x003fe20000000f00 */
[----:B------:R-:W-:-:S04]  /*0f70*/  HFMA2 R13, -RZ, RZ, 0, 0 ;  /* 0x00000000ff0d7431 */ /* 0x000fc800000001ff */
[----:B------:R-:W-:Y:S05]  /*0f80*/  RET.REL.NODEC R12 `(_Z14sigmoid_kernelPfi) ;  /* 0xfffffff00c1c7950 */ /* 0x000fea0003c3ffff */
.L_x_23:
[----:B------:R-:W-:-:S00]  /*0f90*/  BRA `(.L_x_23) ;  /* 0xfffffffc00fc7947 */ /* 0x000fc0000383ffff */
[----:B------:R-:W-:-:S00]  /*0fa0*/  NOP ;  /* 0x0000000000007918 */ /* 0x000fc00000000000 */
        /* <DEDUP_REMOVED lines=13> */
.L_x_24:


//--------------------- .nv.shared.reserved.0     --------------------------
	.section	.nv.shared.reserved.0,"aw",@nobits
	.weak		__nv_reservedSMEM_offset_0_alias
	.size		__nv_reservedSMEM_offset_0_alias, 0, 64
	.other		__nv_reservedSMEM_offset_0_alias,@"STO_CUDA_RESERVED_SHARED STV_DEFAULT"
__nv_reservedSMEM_offset_0_alias:
	.zero		0
	.zero		64


//--------------------- .nv.constant0._Z14sigmoid_kernelPfi --------------------------
	.section	.nv.constant0._Z14sigmoid_kernelPfi,"a",@progbits
	.sectionflags	@""
	.align	4
.nv.constant0._Z14sigmoid_kernelPfi:
	.zero		908


//--------------------- SYMBOLS --------------------------

	.type		.nv.reservedSmem.offset0,@object
	.size		.nv.reservedSmem.offset0,0x4
